//
// Generated by NVIDIA NVVM Compiler
//
// Compiler Build ID: CL-36424714
// Cuda compilation tools, release 13.0, V13.0.88
// Based on NVVM 20.0.0
//

.version 9.0
.target sm_100
.address_size 64

	// .globl	_Z10deviceFMADddPd

.visible .entry _Z10deviceFMADddPd(
	.param .f64 _Z10deviceFMADddPd_param_0,
	.param .f64 _Z10deviceFMADddPd_param_1,
	.param .u64 .ptr .align 1 _Z10deviceFMADddPd_param_2
)
{
	.reg .pred 	%p<2>;
	.reg .b32 	%r<6>;
	.reg .b64 	%rd<3>;
	.reg .b64 	%fd<4>;

	ld.param.f64 	%fd1, [_Z10deviceFMADddPd_param_0];
	ld.param.f64 	%fd2, [_Z10deviceFMADddPd_param_1];
	ld.param.u64 	%rd1, [_Z10deviceFMADddPd_param_2];
	mov.u32 	%r1, %tid.x;
	mov.u32 	%r2, %ctaid.x;
	mov.u32 	%r3, %ntid.x;
	mul.lo.s32 	%r4, %r3, %r2;
	neg.s32 	%r5, %r4;
	setp.ne.s32 	%p1, %r1, %r5;
	@%p1 bra 	$L__BB0_2;
	cvta.to.global.u64 	%rd2, %rd1;
	fma.rn.f64 	%fd3, %fd1, %fd1, %fd2;
	st.global.f64 	[%rd2], %fd3;
$L__BB0_2:
	ret;

}


// ===== COMPILED SASS (sm_100) =====

	.target	sm_100

	.elftype	@"ET_EXEC"


//--------------------- .note.nv.tkinfo           --------------------------
	.section	.note.nv.tkinfo,"",@"SHT_NOTE"
	.sectionflags	@"SHF_NOTE_NV_TKINFO"
	.tkinfo
        /*0018*/ 	.word	0x00000002
        /*0030*/ 	.string	""
        /*0030*/ 	.string	"ptxas"
        /*0030*/ 	.string	"Cuda compilation tools, release 13.0, V13.0.88"
        /*0030*/ 	.string	"Build cuda_13.0.r13.0/compiler.36424714_0"
        /*0030*/ 	.string	"-arch sm_100 -m 64 "



//--------------------- .note.nv.cuinfo           --------------------------
	.section	.note.nv.cuinfo,"",@"SHT_NOTE"
	.sectionflags	@"SHF_NOTE_NV_CUINFO"
        /*0018*/ 	.short	0x0002
        /*001a*/ 	.short	0x0064
        /*001c*/ 	.short	0x0082
	.zero		2


//--------------------- .nv.info                  --------------------------
	.section	.nv.info,"",@"SHT_CUDA_INFO"
	.align	4


	//----- nvinfo : EIATTR_REGCOUNT
	.align		4
        /*0000*/ 	.byte	0x04, 0x2f
        /*0002*/ 	.short	(.L_1 - .L_0)
	.align		4
.L_0:
        /*0004*/ 	.word	index@(_Z10deviceFMADddPd)
        /*0008*/ 	.word	0x0000000a


	//----- nvinfo : EIATTR_FRAME_SIZE
	.align		4
.L_1:
        /*000c*/ 	.byte	0x04, 0x11
        /*000e*/ 	.short	(.L_3 - .L_2)
	.align		4
.L_2:
        /*0010*/ 	.word	index@(_Z10deviceFMADddPd)
        /*0014*/ 	.word	0x00000000


	//----- nvinfo : EIATTR_MIN_STACK_SIZE
	.align		4
.L_3:
        /*0018*/ 	.byte	0x04, 0x12
        /*001a*/ 	.short	(.L_5 - .L_4)
	.align		4
.L_4:
        /*001c*/ 	.word	index@(_Z10deviceFMADddPd)
        /*0020*/ 	.word	0x00000000
.L_5:


//--------------------- .nv.compat                --------------------------
	.section	.nv.compat,"",@"SHT_CUDA_COMPAT_INFO"
	.align	4
        /*0000*/ 	.byte	0x02, 0x09, 0x00, 0x00, 0x02, 0x02, 0x01, 0x00, 0x02, 0x05, 0x05, 0x00, 0x03, 0x07, 0x01, 0x01
        /*0010*/ 	.byte	0x02, 0x03, 0x00, 0x00, 0x02, 0x06, 0x01, 0x00, 0x04, 0x0b, 0x08, 0x00, 0x01, 0x00, 0x00, 0x00
        /*0020*/ 	.byte	0x00, 0x00, 0x00, 0x00


//--------------------- .nv.info._Z10deviceFMADddPd --------------------------
	.section	.nv.info._Z10deviceFMADddPd,"",@"SHT_CUDA_INFO"
	.sectionflags	@""
	.align	4


	//----- nvinfo : EIATTR_CUDA_API_VERSION
	.align		4
        /*0000*/ 	.byte	0x04, 0x37
        /*0002*/ 	.short	(.L_7 - .L_6)
.L_6:
        /*0004*/ 	.word	0x00000082


	//----- nvinfo : EIATTR_KPARAM_INFO
	.align		4
.L_7:
        /*0008*/ 	.byte	0x04, 0x17
        /*000a*/ 	.short	(.L_9 - .L_8)
.L_8:
        /*000c*/ 	.word	0x00000000
        /*0010*/ 	.short	0x0002
        /*0012*/ 	.short	0x0010
        /*0014*/ 	.byte	0x00, 0xf5, 0x21, 0x00


	//----- nvinfo : EIATTR_KPARAM_INFO
	.align		4
.L_9:
        /*0018*/ 	.byte	0x04, 0x17
        /*001a*/ 	.short	(.L_11 - .L_10)
.L_10:
        /*001c*/ 	.word	0x00000000
        /*0020*/ 	.short	0x0001
        /*0022*/ 	.short	0x0008
        /*0024*/ 	.byte	0x00, 0xf0, 0x21, 0x00


	//----- nvinfo : EIATTR_KPARAM_INFO
	.align		4
.L_11:
        /*0028*/ 	.byte	0x04, 0x17
        /*002a*/ 	.short	(.L_13 - .L_12)
.L_12:
        /*002c*/ 	.word	0x00000000
        /*0030*/ 	.short	0x0000
        /*0032*/ 	.short	0x0000
        /*0034*/ 	.byte	0x00, 0xf0, 0x21, 0x00


	//----- nvinfo : EIATTR_SPARSE_MMA_MASK
	.align		4
.L_13:
        /*0038*/ 	.byte	0x03, 0x50
        /*003a*/ 	.short	0x0000


	//----- nvinfo : EIATTR_MAXREG_COUNT
	.align		4
        /*003c*/ 	.byte	0x03, 0x1b
        /*003e*/ 	.short	0x00ff


	//----- nvinfo : EIATTR_MERCURY_ISA_VERSION
	.align		4
        /*0040*/ 	.byte	0x03, 0x5f
        /*0042*/ 	.short	0x0101


	//----- nvinfo : EIATTR_VRC_CTA_INIT_COUNT
	.align		4
        /*0044*/ 	.byte	0x02, 0x4a
	.zero		1
	.zero		1


	//----- nvinfo : EIATTR_EXIT_INSTR_OFFSETS
	.align		4
        /*0048*/ 	.byte	0x04, 0x1c
        /*004a*/ 	.short	(.L_15 - .L_14)


	//   ....[0]....
.L_14:
        /*004c*/ 	.word	0x00000070


	//   ....[1]....
        /*0050*/ 	.word	0x000000e0


	//----- nvinfo : EIATTR_CBANK_PARAM_SIZE
	.align		4
.L_15:
        /*0054*/ 	.byte	0x03, 0x19
        /*0056*/ 	.short	0x0018


	//----- nvinfo : EIATTR_PARAM_CBANK
	.align		4
        /*0058*/ 	.byte	0x04, 0x0a
        /*005a*/ 	.short	(.L_17 - .L_16)
	.align		4
.L_16:
        /*005c*/ 	.word	index@(.nv.constant0._Z10deviceFMADddPd)
        /*0060*/ 	.short	0x0380
        /*0062*/ 	.short	0x0018


	//----- nvinfo : EIATTR_SW_WAR
	.align		4
.L_17:
        /*0064*/ 	.byte	0x04, 0x36
        /*0066*/ 	.short	(.L_19 - .L_18)
.L_18:
        /*0068*/ 	.word	0x00000008
.L_19:


//--------------------- .nv.callgraph             --------------------------
	.section	.nv.callgraph,"",@"SHT_CUDA_CALLGRAPH"
	.align	4
	.sectionentsize	8
	.align		4
        /*0000*/ 	.word	0x00000000
	.align		4
        /*0004*/ 	.word	0xffffffff
	.align		4
        /*0008*/ 	.word	0x00000000
	.align		4
        /*000c*/ 	.word	0xfffffffe
	.align		4
        /*0010*/ 	.word	0x00000000
	.align		4
        /*0014*/ 	.word	0xfffffffd
	.align		4
        /*0018*/ 	.word	0x00000000
	.align		4
        /*001c*/ 	.word	0xfffffffc


//--------------------- .text._Z10deviceFMADddPd  --------------------------
	.section	.text._Z10deviceFMADddPd,"ax",@progbits
	.align	128
        .global         _Z10deviceFMADddPd
        .type           _Z10deviceFMADddPd,@function
        .size           _Z10deviceFMADddPd,(.L_x_1 - _Z10deviceFMADddPd)
        .other          _Z10deviceFMADddPd,@"STO_CUDA_ENTRY STV_DEFAULT"
_Z10deviceFMADddPd:
.text._Z10deviceFMADddPd:
[----:B------:R-:W-:Y:S08]  /*0000*/  LDC R1, c[0x0][0x37c] ;  /* 0x0000df00ff017b82 */ /* 0x000ff00000000800 */
[----:B------:R-:W0:Y:S01]  /*0010*/  S2UR UR4, SR_CTAID.X ;  /* 0x00000000000479c3 */ /* 0x000e220000002500 */
[----:B------:R-:W1:Y:S01]  /*0020*/  S2R R0, SR_TID.X ;  /* 0x0000000000007919 */ /* 0x000e620000002100 */
[----:B------:R-:W2:Y:S01]  /*0030*/  LDCU UR5, c[0x0][0x360] ;  /* 0x00006c00ff0577ac */ /* 0x000ea20008000800 */
[----:B0-----:R-:W-:-:S04]  /*0040*/  UIADD3 UR4, UPT, UPT, URZ, -UR4, URZ ;  /* 0x80000004ff047290 */ /* 0x001fc8000fffe0ff */
[----:B--2---:R-:W-:-:S06]  /*0050*/  UIMAD UR5, UR4, UR5, URZ ;  /* 0x00000005040572a4 */ /* 0x004fcc000f8e02ff */
[----:B-1----:R-:W-:-:S13]  /*0060*/  ISETP.NE.AND P0, PT, R0, UR5, PT ;  /* 0x0000000500007c0c */ /* 0x002fda000bf05270 */
[----:B------:R-:W-:Y:S05]  /*0070*/  @P0 EXIT ;  /* 0x000000000000094d */ /* 0x000fea0003800000 */
[----:B------:R-:W0:Y:S01]  /*0080*/  LDC.64 R2, c[0x0][0x380] ;  /* 0x0000e000ff027b82 */ /* 0x000e220000000a00 */
[----:B------:R-:W1:Y:S07]  /*0090*/  LDCU.64 UR4, c[0x0][0x358] ;  /* 0x00006b00ff0477ac */ /* 0x000e6e0008000a00 */
[----:B------:R-:W0:Y:S08]  /*00a0*/  LDC.64 R6, c[0x0][0x388] ;  /* 0x0000e200ff067b82 */ /* 0x000e300000000a00 */
[----:B------:R-:W1:Y:S01]  /*00b0*/  LDC.64 R4, c[0x0][0x390] ;  /* 0x0000e400ff047b82 */ /* 0x000e620000000a00 */
[----:B0-----:R-:W-:-:S07]  /*00c0*/  DFMA R2, R2, R2, R6 ;  /* 0x000000020202722b */ /* 0x001fce0000000006 */
[----:B-1----:R-:W-:Y:S01]  /*00d0*/  STG.E.64 desc[UR4][R4.64], R2 ;  /* 0x0000000204007986 */ /* 0x002fe2000c101b04 */
[----:B------:R-:W-:Y:S05]  /*00e0*/  EXIT ;  /* 0x000000000000794d */ /* 0x000fea0003800000 */
.L_x_0:
[----:B------:R-:W-:-:S00]  /*00f0*/  BRA `(.L_x_0) ;  /* 0xfffffffc00fc7947 */ /* 0x000fc0000383ffff */
[----:B------:R-:W-:-:S00]  /*0100*/  NOP ;  /* 0x0000000000007918 */ /* 0x000fc00000000000 */
[----:B------:R-:W-:-:S00]  /*0110*/  NOP ;  /* 0x0000000000007918 */ /* 0x000fc00000000000 */
[----:B------:R-:W-:-:S00]  /*0120*/  NOP ;  /* 0x0000000000007918 */ /* 0x000fc00000000000 */
[----:B------:R-:W-:-:S00]  /*0130*/  NOP ;  /* 0x0000000000007918 */ /* 0x000fc00000000000 */
[----:B------:R-:W-:-:S00]  /*0140*/  NOP ;  /* 0x0000000000007918 */ /* 0x000fc00000000000 */
[----:B------:R-:W-:-:S00]  /*0150*/  NOP ;  /* 0x0000000000007918 */ /* 0x000fc00000000000 */
[----:B------:R-:W-:-:S00]  /*0160*/  NOP ;  /* 0x0000000000007918 */ /* 0x000fc00000000000 */
[----:B------:R-:W-:-:S00]  /*0170*/  NOP ;  /* 0x0000000000007918 */ /* 0x000fc00000000000 */
.L_x_1:


//--------------------- .nv.shared.reserved.0     --------------------------
	.section	.nv.shared.reserved.0,"aw",@nobits
	.weak		__nv_reservedSMEM_offset_0_alias
	.size		__nv_reservedSMEM_offset_0_alias, 0, 64
	.other		__nv_reservedSMEM_offset_0_alias,@"STO_CUDA_RESERVED_SHARED STV_DEFAULT"
__nv_reservedSMEM_offset_0_alias:
	.zero		0
	.zero		64


//--------------------- .nv.constant0._Z10deviceFMADddPd --------------------------
	.section	.nv.constant0._Z10deviceFMADddPd,"a",@progbits
	.sectionflags	@""
	.align	4
.nv.constant0._Z10deviceFMADddPd:
	.zero		920


//--------------------- SYMBOLS --------------------------

	.type		.nv.reservedSmem.offset0,@object
	.size		.nv.reservedSmem.offset0,0x4
